//
// Generated by NVIDIA NVVM Compiler
//
// Compiler Build ID: CL-36424714
// Cuda compilation tools, release 13.0, V13.0.88
// Based on NVVM 20.0.0
//

.version 9.0
.target sm_100
.address_size 64

	// .globl	_Z10vector_addPKfS0_Pfi

.visible .entry _Z10vector_addPKfS0_Pfi(
	.param .u64 .ptr .align 1 _Z10vector_addPKfS0_Pfi_param_0,
	.param .u64 .ptr .align 1 _Z10vector_addPKfS0_Pfi_param_1,
	.param .u64 .ptr .align 1 _Z10vector_addPKfS0_Pfi_param_2,
	.param .u32 _Z10vector_addPKfS0_Pfi_param_3
)
{
	.reg .pred 	%p<2>;
	.reg .b32 	%r<6>;
	.reg .b32 	%f<4>;
	.reg .b64 	%rd<11>;

	ld.param.u64 	%rd1, [_Z10vector_addPKfS0_Pfi_param_0];
	ld.param.u64 	%rd2, [_Z10vector_addPKfS0_Pfi_param_1];
	ld.param.u64 	%rd3, [_Z10vector_addPKfS0_Pfi_param_2];
	ld.param.u32 	%r2, [_Z10vector_addPKfS0_Pfi_param_3];
	mov.u32 	%r3, %ntid.x;
	mov.u32 	%r4, %ctaid.x;
	mov.u32 	%r5, %tid.x;
	mad.lo.s32 	%r1, %r3, %r4, %r5;
	setp.ge.s32 	%p1, %r1, %r2;
	@%p1 bra 	$L__BB0_2;
	cvta.to.global.u64 	%rd4, %rd1;
	cvta.to.global.u64 	%rd5, %rd2;
	cvta.to.global.u64 	%rd6, %rd3;
	mul.wide.s32 	%rd7, %r1, 4;
	add.s64 	%rd8, %rd4, %rd7;
	ld.global.f32 	%f1, [%rd8];
	add.s64 	%rd9, %rd5, %rd7;
	ld.global.f32 	%f2, [%rd9];
	add.f32 	%f3, %f1, %f2;
	add.s64 	%rd10, %rd6, %rd7;
	st.global.f32 	[%rd10], %f3;
$L__BB0_2:
	ret;

}
	// .globl	_Z17vector_add_stridePKfS0_Pfi
.visible .entry _Z17vector_add_stridePKfS0_Pfi(
	.param .u64 .ptr .align 1 _Z17vector_add_stridePKfS0_Pfi_param_0,
	.param .u64 .ptr .align 1 _Z17vector_add_stridePKfS0_Pfi_param_1,
	.param .u64 .ptr .align 1 _Z17vector_add_stridePKfS0_Pfi_param_2,
	.param .u32 _Z17vector_add_stridePKfS0_Pfi_param_3
)
{
	.reg .pred 	%p<3>;
	.reg .b32 	%r<7>;
	.reg .b32 	%f<4>;
	.reg .b64 	%rd<17>;

	ld.param.u64 	%rd9, [_Z17vector_add_stridePKfS0_Pfi_param_0];
	ld.param.u64 	%rd10, [_Z17vector_add_stridePKfS0_Pfi_param_1];
	ld.param.u64 	%rd11, [_Z17vector_add_stridePKfS0_Pfi_param_2];
	ld.param.s32 	%rd2, [_Z17vector_add_stridePKfS0_Pfi_param_3];
	mov.u32 	%r2, %ctaid.x;
	mov.u32 	%r1, %ntid.x;
	mov.u32 	%r3, %tid.x;
	mad.lo.s32 	%r4, %r2, %r1, %r3;
	cvt.u64.u32 	%rd16, %r4;
	setp.ge.u64 	%p1, %rd16, %rd2;
	@%p1 bra 	$L__BB1_3;
	mov.u32 	%r5, %nctaid.x;
	mul.lo.s32 	%r6, %r1, %r5;
	cvt.u64.u32 	%rd3, %r6;
	cvta.to.global.u64 	%rd4, %rd9;
	cvta.to.global.u64 	%rd5, %rd10;
	cvta.to.global.u64 	%rd6, %rd11;
$L__BB1_2:
	shl.b64 	%rd12, %rd16, 2;
	add.s64 	%rd13, %rd4, %rd12;
	ld.global.f32 	%f1, [%rd13];
	add.s64 	%rd14, %rd5, %rd12;
	ld.global.f32 	%f2, [%rd14];
	add.f32 	%f3, %f1, %f2;
	add.s64 	%rd15, %rd6, %rd12;
	st.global.f32 	[%rd15], %f3;
	add.s64 	%rd16, %rd16, %rd3;
	setp.lt.u64 	%p2, %rd16, %rd2;
	@%p2 bra 	$L__BB1_2;
$L__BB1_3:
	ret;

}
	// .globl	_Z21vector_add_vectorizedPKfS0_Pfi
.visible .entry _Z21vector_add_vectorizedPKfS0_Pfi(
	.param .u64 .ptr .align 1 _Z21vector_add_vectorizedPKfS0_Pfi_param_0,
	.param .u64 .ptr .align 1 _Z21vector_add_vectorizedPKfS0_Pfi_param_1,
	.param .u64 .ptr .align 1 _Z21vector_add_vectorizedPKfS0_Pfi_param_2,
	.param .u32 _Z21vector_add_vectorizedPKfS0_Pfi_param_3
)
{
	.reg .pred 	%p<7>;
	.reg .b32 	%r<28>;
	.reg .b32 	%f<16>;
	.reg .b64 	%rd<15>;

	ld.param.u64 	%rd4, [_Z21vector_add_vectorizedPKfS0_Pfi_param_0];
	ld.param.u64 	%rd5, [_Z21vector_add_vectorizedPKfS0_Pfi_param_1];
	ld.param.u64 	%rd6, [_Z21vector_add_vectorizedPKfS0_Pfi_param_2];
	ld.param.u32 	%r14, [_Z21vector_add_vectorizedPKfS0_Pfi_param_3];
	cvta.to.global.u64 	%rd1, %rd6;
	cvta.to.global.u64 	%rd2, %rd5;
	cvta.to.global.u64 	%rd3, %rd4;
	mov.u32 	%r1, %ntid.x;
	mov.u32 	%r15, %ctaid.x;
	mov.u32 	%r16, %tid.x;
	mad.lo.s32 	%r2, %r1, %r15, %r16;
	shr.s32 	%r17, %r14, 31;
	shr.u32 	%r18, %r17, 30;
	add.s32 	%r19, %r14, %r18;
	shr.s32 	%r3, %r19, 2;
	setp.ge.s32 	%p1, %r2, %r3;
	@%p1 bra 	$L__BB2_3;
	mov.u32 	%r20, %nctaid.x;
	mul.lo.s32 	%r4, %r20, %r1;
	mov.u32 	%r25, %r2;
$L__BB2_2:
	mul.wide.s32 	%rd7, %r25, 16;
	add.s64 	%rd8, %rd3, %rd7;
	ld.global.v4.f32 	{%f1, %f2, %f3, %f4}, [%rd8];
	add.s64 	%rd9, %rd2, %rd7;
	ld.global.v4.f32 	{%f5, %f6, %f7, %f8}, [%rd9];
	add.f32 	%f9, %f1, %f5;
	add.f32 	%f10, %f2, %f6;
	add.f32 	%f11, %f3, %f7;
	add.f32 	%f12, %f4, %f8;
	add.s64 	%rd10, %rd1, %rd7;
	st.global.v4.f32 	[%rd10], {%f9, %f10, %f11, %f12};
	add.s32 	%r25, %r25, %r4;
	setp.lt.s32 	%p2, %r25, %r3;
	@%p2 bra 	$L__BB2_2;
$L__BB2_3:
	and.b32  	%r24, %r19, -4;
	sub.s32 	%r7, %r14, %r24;
	setp.ne.s32 	%p3, %r2, 0;
	setp.lt.s32 	%p4, %r7, 1;
	or.pred  	%p5, %p3, %p4;
	@%p5 bra 	$L__BB2_6;
	neg.s32 	%r27, %r7;
	sub.s32 	%r26, %r14, %r7;
$L__BB2_5:
	mul.wide.s32 	%rd11, %r26, 4;
	add.s64 	%rd12, %rd1, %rd11;
	add.s64 	%rd13, %rd2, %rd11;
	add.s64 	%rd14, %rd3, %rd11;
	ld.global.f32 	%f13, [%rd14];
	ld.global.f32 	%f14, [%rd13];
	add.f32 	%f15, %f13, %f14;
	st.global.f32 	[%rd12], %f15;
	add.s32 	%r27, %r27, 1;
	setp.ne.s32 	%p6, %r27, 0;
	add.s32 	%r26, %r26, 1;
	@%p6 bra 	$L__BB2_5;
$L__BB2_6:
	ret;

}
	// .globl	_Z22vector_add_vectorized2PKfS0_Pfi
.visible .entry _Z22vector_add_vectorized2PKfS0_Pfi(
	.param .u64 .ptr .align 1 _Z22vector_add_vectorized2PKfS0_Pfi_param_0,
	.param .u64 .ptr .align 1 _Z22vector_add_vectorized2PKfS0_Pfi_param_1,
	.param .u64 .ptr .align 1 _Z22vector_add_vectorized2PKfS0_Pfi_param_2,
	.param .u32 _Z22vector_add_vectorized2PKfS0_Pfi_param_3
)
{
	.reg .pred 	%p<2>;
	.reg .b32 	%r<7>;
	.reg .b32 	%f<13>;
	.reg .b64 	%rd<11>;

	ld.param.u64 	%rd1, [_Z22vector_add_vectorized2PKfS0_Pfi_param_0];
	ld.param.u64 	%rd2, [_Z22vector_add_vectorized2PKfS0_Pfi_param_1];
	ld.param.u64 	%rd3, [_Z22vector_add_vectorized2PKfS0_Pfi_param_2];
	ld.param.u32 	%r2, [_Z22vector_add_vectorized2PKfS0_Pfi_param_3];
	mov.u32 	%r3, %ntid.x;
	mov.u32 	%r4, %ctaid.x;
	mov.u32 	%r5, %tid.x;
	mad.lo.s32 	%r6, %r3, %r4, %r5;
	shl.b32 	%r1, %r6, 2;
	setp.ge.s32 	%p1, %r1, %r2;
	@%p1 bra 	$L__BB3_2;
	cvta.to.global.u64 	%rd4, %rd1;
	cvta.to.global.u64 	%rd5, %rd2;
	cvta.to.global.u64 	%rd6, %rd3;
	mul.wide.s32 	%rd7, %r1, 4;
	add.s64 	%rd8, %rd4, %rd7;
	ld.global.v4.f32 	{%f1, %f2, %f3, %f4}, [%rd8];
	add.s64 	%rd9, %rd5, %rd7;
	ld.global.v4.f32 	{%f5, %f6, %f7, %f8}, [%rd9];
	add.f32 	%f9, %f1, %f5;
	add.f32 	%f10, %f2, %f6;
	add.f32 	%f11, %f3, %f7;
	add.f32 	%f12, %f4, %f8;
	add.s64 	%rd10, %rd6, %rd7;
	st.global.v4.f32 	[%rd10], {%f9, %f10, %f11, %f12};
$L__BB3_2:
	ret;

}


// ===== COMPILED SASS (sm_100) =====

	.target	sm_100

	.elftype	@"ET_EXEC"


//--------------------- .note.nv.tkinfo           --------------------------
	.section	.note.nv.tkinfo,"",@"SHT_NOTE"
	.sectionflags	@"SHF_NOTE_NV_TKINFO"
	.tkinfo
        /*0018*/ 	.word	0x00000002
        /*0030*/ 	.string	""
        /*0030*/ 	.string	"ptxas"
        /*0030*/ 	.string	"Cuda compilation tools, release 13.0, V13.0.88"
        /*0030*/ 	.string	"Build cuda_13.0.r13.0/compiler.36424714_0"
        /*0030*/ 	.string	"-arch sm_100 -m 64 "



//--------------------- .note.nv.cuinfo           --------------------------
	.section	.note.nv.cuinfo,"",@"SHT_NOTE"
	.sectionflags	@"SHF_NOTE_NV_CUINFO"
        /*0018*/ 	.short	0x0002
        /*001a*/ 	.short	0x0064
        /*001c*/ 	.short	0x0082
	.zero		2


//--------------------- .nv.info                  --------------------------
	.section	.nv.info,"",@"SHT_CUDA_INFO"
	.align	4


	//----- nvinfo : EIATTR_REGCOUNT
	.align		4
        /*0000*/ 	.byte	0x04, 0x2f
        /*0002*/ 	.short	(.L_1 - .L_0)
	.align		4
.L_0:
        /*0004*/ 	.word	index@(_Z10vector_addPKfS0_Pfi)
        /*0008*/ 	.word	0x0000000c


	//----- nvinfo : EIATTR_FRAME_SIZE
	.align		4
.L_1:
        /*000c*/ 	.byte	0x04, 0x11
        /*000e*/ 	.short	(.L_3 - .L_2)
	.align		4
.L_2:
        /*0010*/ 	.word	index@(_Z10vector_addPKfS0_Pfi)
        /*0014*/ 	.word	0x00000000


	//----- nvinfo : EIATTR_REGCOUNT
	.align		4
.L_3:
        /*0018*/ 	.byte	0x04, 0x2f
        /*001a*/ 	.short	(.L_5 - .L_4)
	.align		4
.L_4:
        /*001c*/ 	.word	index@(_Z17vector_add_stridePKfS0_Pfi)
        /*0020*/ 	.word	0x0000000e


	//----- nvinfo : EIATTR_FRAME_SIZE
	.align		4
.L_5:
        /*0024*/ 	.byte	0x04, 0x11
        /*0026*/ 	.short	(.L_7 - .L_6)
	.align		4
.L_6:
        /*0028*/ 	.word	index@(_Z17vector_add_stridePKfS0_Pfi)
        /*002c*/ 	.word	0x00000000


	//----- nvinfo : EIATTR_REGCOUNT
	.align		4
.L_7:
        /*0030*/ 	.byte	0x04, 0x2f
        /*0032*/ 	.short	(.L_9 - .L_8)
	.align		4
.L_8:
        /*0034*/ 	.word	index@(_Z21vector_add_vectorizedPKfS0_Pfi)
        /*0038*/ 	.word	0x00000020


	//----- nvinfo : EIATTR_FRAME_SIZE
	.align		4
.L_9:
        /*003c*/ 	.byte	0x04, 0x11
        /*003e*/ 	.short	(.L_11 - .L_10)
	.align		4
.L_10:
        /*0040*/ 	.word	index@(_Z21vector_add_vectorizedPKfS0_Pfi)
        /*0044*/ 	.word	0x00000000


	//----- nvinfo : EIATTR_REGCOUNT
	.align		4
.L_11:
        /*0048*/ 	.byte	0x04, 0x2f
        /*004a*/ 	.short	(.L_13 - .L_12)
	.align		4
.L_12:
        /*004c*/ 	.word	index@(_Z22vector_add_vectorized2PKfS0_Pfi)
        /*0050*/ 	.word	0x00000016


	//----- nvinfo : EIATTR_FRAME_SIZE
	.align		4
.L_13:
        /*0054*/ 	.byte	0x04, 0x11
        /*0056*/ 	.short	(.L_15 - .L_14)
	.align		4
.L_14:
        /*0058*/ 	.word	index@(_Z22vector_add_vectorized2PKfS0_Pfi)
        /*005c*/ 	.word	0x00000000


	//----- nvinfo : EIATTR_MIN_STACK_SIZE
	.align		4
.L_15:
        /*0060*/ 	.byte	0x04, 0x12
        /*0062*/ 	.short	(.L_17 - .L_16)
	.align		4
.L_16:
        /*0064*/ 	.word	index@(_Z22vector_add_vectorized2PKfS0_Pfi)
        /*0068*/ 	.word	0x00000000


	//----- nvinfo : EIATTR_MIN_STACK_SIZE
	.align		4
.L_17:
        /*006c*/ 	.byte	0x04, 0x12
        /*006e*/ 	.short	(.L_19 - .L_18)
	.align		4
.L_18:
        /*0070*/ 	.word	index@(_Z21vector_add_vectorizedPKfS0_Pfi)
        /*0074*/ 	.word	0x00000000


	//----- nvinfo : EIATTR_MIN_STACK_SIZE
	.align		4
.L_19:
        /*0078*/ 	.byte	0x04, 0x12
        /*007a*/ 	.short	(.L_21 - .L_20)
	.align		4
.L_20:
        /*007c*/ 	.word	index@(_Z17vector_add_stridePKfS0_Pfi)
        /*0080*/ 	.word	0x00000000


	//----- nvinfo : EIATTR_MIN_STACK_SIZE
	.align		4
.L_21:
        /*0084*/ 	.byte	0x04, 0x12
        /*0086*/ 	.short	(.L_23 - .L_22)
	.align		4
.L_22:
        /*0088*/ 	.word	index@(_Z10vector_addPKfS0_Pfi)
        /*008c*/ 	.word	0x00000000
.L_23:


//--------------------- .nv.compat                --------------------------
	.section	.nv.compat,"",@"SHT_CUDA_COMPAT_INFO"
	.align	4
        /*0000*/ 	.byte	0x02, 0x09, 0x00, 0x00, 0x02, 0x02, 0x01, 0x00, 0x02, 0x05, 0x05, 0x00, 0x03, 0x07, 0x01, 0x01
        /*0010*/ 	.byte	0x02, 0x03, 0x00, 0x00, 0x02, 0x06, 0x01, 0x00, 0x04, 0x0b, 0x08, 0x00, 0x09, 0x00, 0x00, 0x00
        /*0020*/ 	.byte	0x00, 0x00, 0x00, 0x00


//--------------------- .nv.info._Z22vector_add_vectorized2PKfS0_Pfi --------------------------
	.section	.nv.info._Z22vector_add_vectorized2PKfS0_Pfi,"",@"SHT_CUDA_INFO"
	.sectionflags	@""
	.align	4


	//----- nvinfo : EIATTR_CUDA_API_VERSION
	.align		4
        /*0000*/ 	.byte	0x04, 0x37
        /*0002*/ 	.short	(.L_25 - .L_24)
.L_24:
        /*0004*/ 	.word	0x00000082


	//----- nvinfo : EIATTR_KPARAM_INFO
	.align		4
.L_25:
        /*0008*/ 	.byte	0x04, 0x17
        /*000a*/ 	.short	(.L_27 - .L_26)
.L_26:
        /*000c*/ 	.word	0x00000000
        /*0010*/ 	.short	0x0003
        /*0012*/ 	.short	0x0018
        /*0014*/ 	.byte	0x00, 0xf0, 0x11, 0x00


	//----- nvinfo : EIATTR_KPARAM_INFO
	.align		4
.L_27:
        /*0018*/ 	.byte	0x04, 0x17
        /*001a*/ 	.short	(.L_29 - .L_28)
.L_28:
        /*001c*/ 	.word	0x00000000
        /*0020*/ 	.short	0x0002
        /*0022*/ 	.short	0x0010
        /*0024*/ 	.byte	0x00, 0xf5, 0x21, 0x00


	//----- nvinfo : EIATTR_KPARAM_INFO
	.align		4
.L_29:
        /*0028*/ 	.byte	0x04, 0x17
        /*002a*/ 	.short	(.L_31 - .L_30)
.L_30:
        /*002c*/ 	.word	0x00000000
        /*0030*/ 	.short	0x0001
        /*0032*/ 	.short	0x0008
        /*0034*/ 	.byte	0x00, 0xf5, 0x21, 0x00


	//----- nvinfo : EIATTR_KPARAM_INFO
	.align		4
.L_31:
        /*0038*/ 	.byte	0x04, 0x17
        /*003a*/ 	.short	(.L_33 - .L_32)
.L_32:
        /*003c*/ 	.word	0x00000000
        /*0040*/ 	.short	0x0000
        /*0042*/ 	.short	0x0000
        /*0044*/ 	.byte	0x00, 0xf5, 0x21, 0x00


	//----- nvinfo : EIATTR_SPARSE_MMA_MASK
	.align		4
.L_33:
        /*0048*/ 	.byte	0x03, 0x50
        /*004a*/ 	.short	0x0000


	//----- nvinfo : EIATTR_MAXREG_COUNT
	.align		4
        /*004c*/ 	.byte	0x03, 0x1b
        /*004e*/ 	.short	0x00ff


	//----- nvinfo : EIATTR_MERCURY_ISA_VERSION
	.align		4
        /*0050*/ 	.byte	0x03, 0x5f
        /*0052*/ 	.short	0x0101


	//----- nvinfo : EIATTR_VRC_CTA_INIT_COUNT
	.align		4
        /*0054*/ 	.byte	0x02, 0x4a
	.zero		1
	.zero		1


	//----- nvinfo : EIATTR_EXIT_INSTR_OFFSETS
	.align		4
        /*0058*/ 	.byte	0x04, 0x1c
        /*005a*/ 	.short	(.L_35 - .L_34)


	//   ....[0]....
.L_34:
        /*005c*/ 	.word	0x00000080


	//   ....[1]....
        /*0060*/ 	.word	0x00000170


	//----- nvinfo : EIATTR_CBANK_PARAM_SIZE
	.align		4
.L_35:
        /*0064*/ 	.byte	0x03, 0x19
        /*0066*/ 	.short	0x001c


	//----- nvinfo : EIATTR_PARAM_CBANK
	.align		4
        /*0068*/ 	.byte	0x04, 0x0a
        /*006a*/ 	.short	(.L_37 - .L_36)
	.align		4
.L_36:
        /*006c*/ 	.word	index@(.nv.constant0._Z22vector_add_vectorized2PKfS0_Pfi)
        /*0070*/ 	.short	0x0380
        /*0072*/ 	.short	0x001c


	//----- nvinfo : EIATTR_SW_WAR
	.align		4
.L_37:
        /*0074*/ 	.byte	0x04, 0x36
        /*0076*/ 	.short	(.L_39 - .L_38)
.L_38:
        /*0078*/ 	.word	0x00000008
.L_39:


//--------------------- .nv.info._Z21vector_add_vectorizedPKfS0_Pfi --------------------------
	.section	.nv.info._Z21vector_add_vectorizedPKfS0_Pfi,"",@"SHT_CUDA_INFO"
	.sectionflags	@""
	.align	4


	//----- nvinfo : EIATTR_CUDA_API_VERSION
	.align		4
        /*0000*/ 	.byte	0x04, 0x37
        /*0002*/ 	.short	(.L_41 - .L_40)
.L_40:
        /*0004*/ 	.word	0x00000082


	//----- nvinfo : EIATTR_KPARAM_INFO
	.align		4
.L_41:
        /*0008*/ 	.byte	0x04, 0x17
        /*000a*/ 	.short	(.L_43 - .L_42)
.L_42:
        /*000c*/ 	.word	0x00000000
        /*0010*/ 	.short	0x0003
        /*0012*/ 	.short	0x0018
        /*0014*/ 	.byte	0x00, 0xf0, 0x11, 0x00


	//----- nvinfo : EIATTR_KPARAM_INFO
	.align		4
.L_43:
        /*0018*/ 	.byte	0x04, 0x17
        /*001a*/ 	.short	(.L_45 - .L_44)
.L_44:
        /*001c*/ 	.word	0x00000000
        /*0020*/ 	.short	0x0002
        /*0022*/ 	.short	0x0010
        /*0024*/ 	.byte	0x00, 0xf5, 0x21, 0x00


	//----- nvinfo : EIATTR_KPARAM_INFO
	.align		4
.L_45:
        /*0028*/ 	.byte	0x04, 0x17
        /*002a*/ 	.short	(.L_47 - .L_46)
.L_46:
        /*002c*/ 	.word	0x00000000
        /*0030*/ 	.short	0x0001
        /*0032*/ 	.short	0x0008
        /*0034*/ 	.byte	0x00, 0xf5, 0x21, 0x00


	//----- nvinfo : EIATTR_KPARAM_INFO
	.align		4
.L_47:
        /*0038*/ 	.byte	0x04, 0x17
        /*003a*/ 	.short	(.L_49 - .L_48)
.L_48:
        /*003c*/ 	.word	0x00000000
        /*0040*/ 	.short	0x0000
        /*0042*/ 	.short	0x0000
        /*0044*/ 	.byte	0x00, 0xf5, 0x21, 0x00


	//----- nvinfo : EIATTR_SPARSE_MMA_MASK
	.align		4
.L_49:
        /*0048*/ 	.byte	0x03, 0x50
        /*004a*/ 	.short	0x0000


	//----- nvinfo : EIATTR_MAXREG_COUNT
	.align		4
        /*004c*/ 	.byte	0x03, 0x1b
        /*004e*/ 	.short	0x00ff


	//----- nvinfo : EIATTR_MERCURY_ISA_VERSION
	.align		4
        /*0050*/ 	.byte	0x03, 0x5f
        /*0052*/ 	.short	0x0101


	//----- nvinfo : EIATTR_VRC_CTA_INIT_COUNT
	.align		4
        /*0054*/ 	.byte	0x02, 0x4a
	.zero		1
	.zero		1


	//----- nvinfo : EIATTR_EXIT_INSTR_OFFSETS
	.align		4
        /*0058*/ 	.byte	0x04, 0x1c
        /*005a*/ 	.short	(.L_51 - .L_50)


	//   ....[0]....
.L_50:
        /*005c*/ 	.word	0x00000240


	//   ....[1]....
        /*0060*/ 	.word	0x000006f0


	//   ....[2]....
        /*0064*/ 	.word	0x000007b0


	//----- nvinfo : EIATTR_CRS_STACK_SIZE
	.align		4
.L_51:
        /*0068*/ 	.byte	0x04, 0x1e
        /*006a*/ 	.short	(.L_53 - .L_52)
.L_52:
        /*006c*/ 	.word	0x00000000


	//----- nvinfo : EIATTR_CBANK_PARAM_SIZE
	.align		4
.L_53:
        /*0070*/ 	.byte	0x03, 0x19
        /*0072*/ 	.short	0x001c


	//----- nvinfo : EIATTR_PARAM_CBANK
	.align		4
        /*0074*/ 	.byte	0x04, 0x0a
        /*0076*/ 	.short	(.L_55 - .L_54)
	.align		4
.L_54:
        /*0078*/ 	.word	index@(.nv.constant0._Z21vector_add_vectorizedPKfS0_Pfi)
        /*007c*/ 	.short	0x0380
        /*007e*/ 	.short	0x001c


	//----- nvinfo : EIATTR_SW_WAR
	.align		4
.L_55:
        /*0080*/ 	.byte	0x04, 0x36
        /*0082*/ 	.short	(.L_57 - .L_56)
.L_56:
        /*0084*/ 	.word	0x00000008
.L_57:


//--------------------- .nv.info._Z17vector_add_stridePKfS0_Pfi --------------------------
	.section	.nv.info._Z17vector_add_stridePKfS0_Pfi,"",@"SHT_CUDA_INFO"
	.sectionflags	@""
	.align	4


	//----- nvinfo : EIATTR_CUDA_API_VERSION
	.align		4
        /*0000*/ 	.byte	0x04, 0x37
        /*0002*/ 	.short	(.L_59 - .L_58)
.L_58:
        /*0004*/ 	.word	0x00000082


	//----- nvinfo : EIATTR_KPARAM_INFO
	.align		4
.L_59:
        /*0008*/ 	.byte	0x04, 0x17
        /*000a*/ 	.short	(.L_61 - .L_60)
.L_60:
        /*000c*/ 	.word	0x00000000
        /*0010*/ 	.short	0x0003
        /*0012*/ 	.short	0x0018
        /*0014*/ 	.byte	0x00, 0xf0, 0x11, 0x00


	//----- nvinfo : EIATTR_KPARAM_INFO
	.align		4
.L_61:
        /*0018*/ 	.byte	0x04, 0x17
        /*001a*/ 	.short	(.L_63 - .L_62)
.L_62:
        /*001c*/ 	.word	0x00000000
        /*0020*/ 	.short	0x0002
        /*0022*/ 	.short	0x0010
        /*0024*/ 	.byte	0x00, 0xf5, 0x21, 0x00


	//----- nvinfo : EIATTR_KPARAM_INFO
	.align		4
.L_63:
        /*0028*/ 	.byte	0x04, 0x17
        /*002a*/ 	.short	(.L_65 - .L_64)
.L_64:
        /*002c*/ 	.word	0x00000000
        /*0030*/ 	.short	0x0001
        /*0032*/ 	.short	0x0008
        /*0034*/ 	.byte	0x00, 0xf5, 0x21, 0x00


	//----- nvinfo : EIATTR_KPARAM_INFO
	.align		4
.L_65:
        /*0038*/ 	.byte	0x04, 0x17
        /*003a*/ 	.short	(.L_67 - .L_66)
.L_66:
        /*003c*/ 	.word	0x00000000
        /*0040*/ 	.short	0x0000
        /*0042*/ 	.short	0x0000
        /*0044*/ 	.byte	0x00, 0xf5, 0x21, 0x00


	//----- nvinfo : EIATTR_SPARSE_MMA_MASK
	.align		4
.L_67:
        /*0048*/ 	.byte	0x03, 0x50
        /*004a*/ 	.short	0x0000


	//----- nvinfo : EIATTR_MAXREG_COUNT
	.align		4
        /*004c*/ 	.byte	0x03, 0x1b
        /*004e*/ 	.short	0x00ff


	//----- nvinfo : EIATTR_MERCURY_ISA_VERSION
	.align		4
        /*0050*/ 	.byte	0x03, 0x5f
        /*0052*/ 	.short	0x0101


	//----- nvinfo : EIATTR_VRC_CTA_INIT_COUNT
	.align		4
        /*0054*/ 	.byte	0x02, 0x4a
	.zero		1
	.zero		1


	//----- nvinfo : EIATTR_EXIT_INSTR_OFFSETS
	.align		4
        /*0058*/ 	.byte	0x04, 0x1c
        /*005a*/ 	.short	(.L_69 - .L_68)


	//   ....[0]....
.L_68:
        /*005c*/ 	.word	0x00000090


	//   ....[1]....
        /*0060*/ 	.word	0x00000220


	//----- nvinfo : EIATTR_CRS_STACK_SIZE
	.align		4
.L_69:
        /*0064*/ 	.byte	0x04, 0x1e
        /*0066*/ 	.short	(.L_71 - .L_70)
.L_70:
        /*0068*/ 	.word	0x00000000


	//----- nvinfo : EIATTR_CBANK_PARAM_SIZE
	.align		4
.L_71:
        /*006c*/ 	.byte	0x03, 0x19
        /*006e*/ 	.short	0x001c


	//----- nvinfo : EIATTR_PARAM_CBANK
	.align		4
        /*0070*/ 	.byte	0x04, 0x0a
        /*0072*/ 	.short	(.L_73 - .L_72)
	.align		4
.L_72:
        /*0074*/ 	.word	index@(.nv.constant0._Z17vector_add_stridePKfS0_Pfi)
        /*0078*/ 	.short	0x0380
        /*007a*/ 	.short	0x001c


	//----- nvinfo : EIATTR_SW_WAR
	.align		4
.L_73:
        /*007c*/ 	.byte	0x04, 0x36
        /*007e*/ 	.short	(.L_75 - .L_74)
.L_74:
        /*0080*/ 	.word	0x00000008
.L_75:


//--------------------- .nv.info._Z10vector_addPKfS0_Pfi --------------------------
	.section	.nv.info._Z10vector_addPKfS0_Pfi,"",@"SHT_CUDA_INFO"
	.sectionflags	@""
	.align	4


	//----- nvinfo : EIATTR_CUDA_API_VERSION
	.align		4
        /*0000*/ 	.byte	0x04, 0x37
        /*0002*/ 	.short	(.L_77 - .L_76)
.L_76:
        /*0004*/ 	.word	0x00000082


	//----- nvinfo : EIATTR_KPARAM_INFO
	.align		4
.L_77:
        /*0008*/ 	.byte	0x04, 0x17
        /*000a*/ 	.short	(.L_79 - .L_78)
.L_78:
        /*000c*/ 	.word	0x00000000
        /*0010*/ 	.short	0x0003
        /*0012*/ 	.short	0x0018
        /*0014*/ 	.byte	0x00, 0xf0, 0x11, 0x00


	//----- nvinfo : EIATTR_KPARAM_INFO
	.align		4
.L_79:
        /*0018*/ 	.byte	0x04, 0x17
        /*001a*/ 	.short	(.L_81 - .L_80)
.L_80:
        /*001c*/ 	.word	0x00000000
        /*0020*/ 	.short	0x0002
        /*0022*/ 	.short	0x0010
        /*0024*/ 	.byte	0x00, 0xf5, 0x21, 0x00


	//----- nvinfo : EIATTR_KPARAM_INFO
	.align		4
.L_81:
        /*0028*/ 	.byte	0x04, 0x17
        /*002a*/ 	.short	(.L_83 - .L_82)
.L_82:
        /*002c*/ 	.word	0x00000000
        /*0030*/ 	.short	0x0001
        /*0032*/ 	.short	0x0008
        /*0034*/ 	.byte	0x00, 0xf5, 0x21, 0x00


	//----- nvinfo : EIATTR_KPARAM_INFO
	.align		4
.L_83:
        /*0038*/ 	.byte	0x04, 0x17
        /*003a*/ 	.short	(.L_85 - .L_84)
.L_84:
        /*003c*/ 	.word	0x00000000
        /*0040*/ 	.short	0x0000
        /*0042*/ 	.short	0x0000
        /*0044*/ 	.byte	0x00, 0xf5, 0x21, 0x00


	//----- nvinfo : EIATTR_SPARSE_MMA_MASK
	.align		4
.L_85:
        /*0048*/ 	.byte	0x03, 0x50
        /*004a*/ 	.short	0x0000


	//----- nvinfo : EIATTR_MAXREG_COUNT
	.align		4
        /*004c*/ 	.byte	0x03, 0x1b
        /*004e*/ 	.short	0x00ff


	//----- nvinfo : EIATTR_MERCURY_ISA_VERSION
	.align		4
        /*0050*/ 	.byte	0x03, 0x5f
        /*0052*/ 	.short	0x0101


	//----- nvinfo : EIATTR_VRC_CTA_INIT_COUNT
	.align		4
        /*0054*/ 	.byte	0x02, 0x4a
	.zero		1
	.zero		1


	//----- nvinfo : EIATTR_EXIT_INSTR_OFFSETS
	.align		4
        /*0058*/ 	.byte	0x04, 0x1c
        /*005a*/ 	.short	(.L_87 - .L_86)


	//   ....[0]....
.L_86:
        /*005c*/ 	.word	0x00000070


	//   ....[1]....
        /*0060*/ 	.word	0x00000130


	//----- nvinfo : EIATTR_CBANK_PARAM_SIZE
	.align		4
.L_87:
        /*0064*/ 	.byte	0x03, 0x19
        /*0066*/ 	.short	0x001c


	//----- nvinfo : EIATTR_PARAM_CBANK
	.align		4
        /*0068*/ 	.byte	0x04, 0x0a
        /*006a*/ 	.short	(.L_89 - .L_88)
	.align		4
.L_88:
        /*006c*/ 	.word	index@(.nv.constant0._Z10vector_addPKfS0_Pfi)
        /*0070*/ 	.short	0x0380
        /*0072*/ 	.short	0x001c


	//----- nvinfo : EIATTR_SW_WAR
	.align		4
.L_89:
        /*0074*/ 	.byte	0x04, 0x36
        /*0076*/ 	.short	(.L_91 - .L_90)
.L_90:
        /*0078*/ 	.word	0x00000008
.L_91:


//--------------------- .nv.callgraph             --------------------------
	.section	.nv.callgraph,"",@"SHT_CUDA_CALLGRAPH"
	.align	4
	.sectionentsize	8
	.align		4
        /*0000*/ 	.word	0x00000000
	.align		4
        /*0004*/ 	.word	0xffffffff
	.align		4
        /*0008*/ 	.word	0x00000000
	.align		4
        /*000c*/ 	.word	0xfffffffe
	.align		4
        /*0010*/ 	.word	0x00000000
	.align		4
        /*0014*/ 	.word	0xfffffffd
	.align		4
        /*0018*/ 	.word	0x00000000
	.align		4
        /*001c*/ 	.word	0xfffffffc


//--------------------- .text._Z22vector_add_vectorized2PKfS0_Pfi --------------------------
	.section	.text._Z22vector_add_vectorized2PKfS0_Pfi,"ax",@progbits
	.align	128
        .global         _Z22vector_add_vectorized2PKfS0_Pfi
        .type           _Z22vector_add_vectorized2PKfS0_Pfi,@function
        .size           _Z22vector_add_vectorized2PKfS0_Pfi,(.L_x_12 - _Z22vector_add_vectorized2PKfS0_Pfi)
        .other          _Z22vector_add_vectorized2PKfS0_Pfi,@"STO_CUDA_ENTRY STV_DEFAULT"
_Z22vector_add_vectorized2PKfS0_Pfi:
.text._Z22vector_add_vectorized2PKfS0_Pfi:
[----:B------:R-:W-:Y:S01]  /*0000*/  LDC R1, c[0x0][0x37c] ;  /* 0x0000df00ff017b82 */ /* 0x000fe20000000800 */
[----:B------:R-:W0:Y:S01]  /*0010*/  S2R R0, SR_CTAID.X ;  /* 0x0000000000007919 */ /* 0x000e220000002500 */
[----:B------:R-:W0:Y:S01]  /*0020*/  LDCU UR4, c[0x0][0x360] ;  /* 0x00006c00ff0477ac */ /* 0x000e220008000800 */
[----:B------:R-:W0:Y:S01]  /*0030*/  S2R R3, SR_TID.X ;  /* 0x0000000000037919 */ /* 0x000e220000002100 */
[----:B------:R-:W1:Y:S01]  /*0040*/  LDCU UR5, c[0x0][0x398] ;  /* 0x00007300ff0577ac */ /* 0x000e620008000800 */
[----:B0-----:R-:W-:-:S05]  /*0050*/  IMAD R0, R0, UR4, R3 ;  /* 0x0000000400007c24 */ /* 0x001fca000f8e0203 */
[----:B------:R-:W-:-:S04]  /*0060*/  SHF.L.U32 R9, R0, 0x2, RZ ;  /* 0x0000000200097819 */ /* 0x000fc800000006ff */
[----:B-1----:R-:W-:-:S13]  /*0070*/  ISETP.GE.AND P0, PT, R9, UR5, PT ;  /* 0x0000000509007c0c */ /* 0x002fda000bf06270 */
[----:B------:R-:W-:Y:S05]  /*0080*/  @P0 EXIT ;  /* 0x000000000000094d */ /* 0x000fea0003800000 */
[----:B------:R-:W0:Y:S01]  /*0090*/  LDC.64 R2, c[0x0][0x380] ;  /* 0x0000e000ff027b82 */ /* 0x000e220000000a00 */
[----:B------:R-:W1:Y:S07]  /*00a0*/  LDCU.64 UR4, c[0x0][0x358] ;  /* 0x00006b00ff0477ac */ /* 0x000e6e0008000a00 */
[----:B------:R-:W2:Y:S08]  /*00b0*/  LDC.64 R4, c[0x0][0x388] ;  /* 0x0000e200ff047b82 */ /* 0x000eb00000000a00 */
[----:B------:R-:W3:Y:S01]  /*00c0*/  LDC.64 R6, c[0x0][0x390] ;  /* 0x0000e400ff067b82 */ /* 0x000ee20000000a00 */
[----:B0-----:R-:W-:-:S05]  /*00d0*/  IMAD.WIDE R2, R9, 0x4, R2 ;  /* 0x0000000409027825 */ /* 0x001fca00078e0202 */
[----:B-1----:R-:W4:Y:S01]  /*00e0*/  LDG.E.128 R12, desc[UR4][R2.64] ;  /* 0x00000004020c7981 */ /* 0x002f22000c1e1d00 */
[----:B--2---:R-:W-:-:S05]  /*00f0*/  IMAD.WIDE R4, R9, 0x4, R4 ;  /* 0x0000000409047825 */ /* 0x004fca00078e0204 */
[----:B------:R-:W4:Y:S01]  /*0100*/  LDG.E.128 R16, desc[UR4][R4.64] ;  /* 0x0000000404107981 */ /* 0x000f22000c1e1d00 */
[----:B---3--:R-:W-:-:S04]  /*0110*/  IMAD.WIDE R6, R9, 0x4, R6 ;  /* 0x0000000409067825 */ /* 0x008fc800078e0206 */
[----:B----4-:R-:W-:Y:S01]  /*0120*/  FADD R12, R12, R16 ;  /* 0x000000100c0c7221 */ /* 0x010fe20000000000 */
[----:B------:R-:W-:Y:S01]  /*0130*/  FADD R13, R13, R17 ;  /* 0x000000110d0d7221 */ /* 0x000fe20000000000 */
[----:B------:R-:W-:Y:S01]  /*0140*/  FADD R14, R14, R18 ;  /* 0x000000120e0e7221 */ /* 0x000fe20000000000 */
[----:B------:R-:W-:-:S05]  /*0150*/  FADD R15, R15, R19 ;  /* 0x000000130f0f7221 */ /* 0x000fca0000000000 */
[----:B------:R-:W-:Y:S01]  /*0160*/  STG.E.128 desc[UR4][R6.64], R12 ;  /* 0x0000000c06007986 */ /* 0x000fe2000c101d04 */
[----:B------:R-:W-:Y:S05]  /*0170*/  EXIT ;  /* 0x000000000000794d */ /* 0x000fea0003800000 */
.L_x_0:
[----:B------:R-:W-:-:S00]  /*0180*/  BRA `(.L_x_0) ;  /* 0xfffffffc00fc7947 */ /* 0x000fc0000383ffff */
[----:B------:R-:W-:-:S00]  /*0190*/  NOP ;  /* 0x0000000000007918 */ /* 0x000fc00000000000 */
        /* <DEDUP_REMOVED lines=14> */
.L_x_12:


//--------------------- .text._Z21vector_add_vectorizedPKfS0_Pfi --------------------------
	.section	.text._Z21vector_add_vectorizedPKfS0_Pfi,"ax",@progbits
	.align	128
        .global         _Z21vector_add_vectorizedPKfS0_Pfi
        .type           _Z21vector_add_vectorizedPKfS0_Pfi,@function
        .size           _Z21vector_add_vectorizedPKfS0_Pfi,(.L_x_13 - _Z21vector_add_vectorizedPKfS0_Pfi)
        .other          _Z21vector_add_vectorizedPKfS0_Pfi,@"STO_CUDA_ENTRY STV_DEFAULT"
_Z21vector_add_vectorizedPKfS0_Pfi:
.text._Z21vector_add_vectorizedPKfS0_Pfi:
[----:B------:R-:W-:Y:S08]  /*0000*/  LDC R1, c[0x0][0x37c] ;  /* 0x0000df00ff017b82 */ /* 0x000ff00000000800 */
[----:B------:R-:W0:Y:S01]  /*0010*/  LDC R3, c[0x0][0x398] ;  /* 0x0000e600ff037b82 */ /* 0x000e220000000800 */
[----:B------:R-:W1:Y:S01]  /*0020*/  S2R R19, SR_CTAID.X ;  /* 0x0000000000137919 */ /* 0x000e620000002500 */
[----:B------:R-:W1:Y:S01]  /*0030*/  LDCU UR6, c[0x0][0x360] ;  /* 0x00006c00ff0677ac */ /* 0x000e620008000800 */
[----:B------:R-:W-:Y:S01]  /*0040*/  BSSY.RECONVERGENT B0, `(.L_x_1) ;  /* 0x000001f000007945 */ /* 0x000fe20003800200 */
[----:B------:R-:W1:Y:S01]  /*0050*/  S2R R2, SR_TID.X ;  /* 0x0000000000027919 */ /* 0x000e620000002100 */
[----:B------:R-:W2:Y:S01]  /*0060*/  LDCU.64 UR4, c[0x0][0x358] ;  /* 0x00006b00ff0477ac */ /* 0x000ea20008000a00 */
[----:B0-----:R-:W-:-:S04]  /*0070*/  SHF.R.S32.HI R0, RZ, 0x1f, R3 ;  /* 0x0000001fff007819 */ /* 0x001fc80000011403 */
[----:B------:R-:W-:-:S04]  /*0080*/  LEA.HI R13, R0, R3, RZ, 0x2 ;  /* 0x00000003000d7211 */ /* 0x000fc800078f10ff */
[----:B------:R-:W-:Y:S02]  /*0090*/  LOP3.LUT R0, R13, 0xfffffffc, RZ, 0xc0, !PT ;  /* 0xfffffffc0d007812 */ /* 0x000fe400078ec0ff */
[----:B------:R-:W-:Y:S02]  /*00a0*/  SHF.R.S32.HI R13, RZ, 0x2, R13 ;  /* 0x00000002ff0d7819 */ /* 0x000fe4000001140d */
[----:B------:R-:W-:Y:S01]  /*00b0*/  IADD3 R12, PT, PT, -R0, R3, RZ ;  /* 0x00000003000c7210 */ /* 0x000fe20007ffe1ff */
[----:B-1----:R-:W-:-:S03]  /*00c0*/  IMAD R19, R19, UR6, R2 ;  /* 0x0000000613137c24 */ /* 0x002fc6000f8e0202 */
[----:B------:R-:W-:Y:S02]  /*00d0*/  ISETP.GE.AND P0, PT, R12, 0x1, PT ;  /* 0x000000010c00780c */ /* 0x000fe40003f06270 */
[C---:B------:R-:W-:Y:S02]  /*00e0*/  ISETP.GE.AND P1, PT, R19.reuse, R13, PT ;  /* 0x0000000d1300720c */ /* 0x040fe40003f26270 */
[----:B------:R-:W-:-:S11]  /*00f0*/  ISETP.NE.OR P0, PT, R19, RZ, !P0 ;  /* 0x000000ff1300720c */ /* 0x000fd60004705670 */
[----:B--2---:R-:W-:Y:S05]  /*0100*/  @P1 BRA `(.L_x_2) ;  /* 0x0000000000481947 */ /* 0x004fea0003800000 */
[----:B------:R-:W0:Y:S08]  /*0110*/  LDC R18, c[0x0][0x370] ;  /* 0x0000dc00ff127b82 */ /* 0x000e300000000800 */
[----:B------:R-:W1:Y:S08]  /*0120*/  LDC.64 R2, c[0x0][0x390] ;  /* 0x0000e400ff027b82 */ /* 0x000e700000000a00 */
[----:B------:R-:W2:Y:S08]  /*0130*/  LDC.64 R14, c[0x0][0x380] ;  /* 0x0000e000ff0e7b82 */ /* 0x000eb00000000a00 */
[----:B------:R-:W3:Y:S01]  /*0140*/  LDC.64 R16, c[0x0][0x388] ;  /* 0x0000e200ff107b82 */ /* 0x000ee20000000a00 */
[----:B0-----:R-:W-:-:S07]  /*0150*/  IMAD R18, R18, UR6, RZ ;  /* 0x0000000612127c24 */ /* 0x001fce000f8e02ff */
.L_x_3:
[----:B---3--:R-:W-:-:S04]  /*0160*/  IMAD.WIDE R8, R19, 0x10, R16 ;  /* 0x0000001013087825 */ /* 0x008fc800078e0210 */
[----:B--2---:R-:W-:Y:S02]  /*0170*/  IMAD.WIDE R20, R19, 0x10, R14 ;  /* 0x0000001013147825 */ /* 0x004fe400078e020e */
[----:B0-----:R-:W2:Y:S04]  /*0180*/  LDG.E.128 R8, desc[UR4][R8.64] ;  /* 0x0000000408087981 */ /* 0x001ea8000c1e1d00 */
[----:B------:R-:W2:Y:S02]  /*0190*/  LDG.E.128 R4, desc[UR4][R20.64] ;  /* 0x0000000414047981 */ /* 0x000ea4000c1e1d00 */
[----:B--2---:R-:W-:Y:S01]  /*01a0*/  FADD R6, R6, R10 ;  /* 0x0000000a06067221 */ /* 0x004fe20000000000 */
[----:B------:R-:W-:Y:S01]  /*01b0*/  FADD R7, R7, R11 ;  /* 0x0000000b07077221 */ /* 0x000fe20000000000 */
[----:B------:R-:W-:Y:S01]  /*01c0*/  FADD R4, R4, R8 ;  /* 0x0000000804047221 */ /* 0x000fe20000000000 */
[----:B------:R-:W-:Y:S01]  /*01d0*/  FADD R5, R5, R9 ;  /* 0x0000000905057221 */ /* 0x000fe20000000000 */
[----:B-1----:R-:W-:Y:S01]  /*01e0*/  IMAD.WIDE R10, R19, 0x10, R2 ;  /* 0x00000010130a7825 */ /* 0x002fe200078e0202 */
[----:B------:R-:W-:-:S04]  /*01f0*/  IADD3 R19, PT, PT, R18, R19, RZ ;  /* 0x0000001312137210 */ /* 0x000fc80007ffe0ff */
[----:B------:R0:W-:Y:S01]  /*0200*/  STG.E.128 desc[UR4][R10.64], R4 ;  /* 0x000000040a007986 */ /* 0x0001e2000c101d04 */
[----:B------:R-:W-:-:S13]  /*0210*/  ISETP.GE.AND P1, PT, R19, R13, PT ;  /* 0x0000000d1300720c */ /* 0x000fda0003f26270 */
[----:B------:R-:W-:Y:S05]  /*0220*/  @!P1 BRA `(.L_x_3) ;  /* 0xfffffffc00cc9947 */ /* 0x000fea000383ffff */
.L_x_2:
[----:B------:R-:W-:Y:S05]  /*0230*/  BSYNC.RECONVERGENT B0 ;  /* 0x0000000000007941 */ /* 0x000fea0003800200 */
.L_x_1:
[----:B------:R-:W-:Y:S05]  /*0240*/  @P0 EXIT ;  /* 0x000000000000094d */ /* 0x000fea0003800000 */
[----:B------:R-:W1:Y:S01]  /*0250*/  LDC.64 R2, c[0x0][0x390] ;  /* 0x0000e400ff027b82 */ /* 0x000e620000000a00 */
[----:B------:R-:W-:-:S04]  /*0260*/  IADD3 R12, PT, PT, -R12, RZ, RZ ;  /* 0x000000ff0c0c7210 */ /* 0x000fc80007ffe1ff */
[----:B------:R-:W-:-:S03]  /*0270*/  ISETP.GE.AND P0, PT, R12, RZ, PT ;  /* 0x000000ff0c00720c */ /* 0x000fc60003f06270 */
[----:B0-----:R-:W0:Y:S08]  /*0280*/  LDC.64 R4, c[0x0][0x380] ;  /* 0x0000e000ff047b82 */ /* 0x001e300000000a00 */
[----:B------:R-:W2:Y:S02]  /*0290*/  LDC.64 R6, c[0x0][0x388] ;  /* 0x0000e200ff067b82 */ /* 0x000ea40000000a00 */
[----:B------:R-:W-:Y:S05]  /*02a0*/  @P0 BRA `(.L_x_4) ;  /* 0x0000000400140947 */ /* 0x000fea0003800000 */
[----:B------:R-:W-:Y:S02]  /*02b0*/  IADD3 R8, PT, PT, -R12, RZ, RZ ;  /* 0x000000ff0c087210 */ /* 0x000fe40007ffe1ff */
[----:B------:R-:W-:Y:S02]  /*02c0*/  PLOP3.LUT P0, PT, PT, PT, PT, 0x80, 0x8 ;  /* 0x000000000008781c */ /* 0x000fe40003f0f070 */
[----:B------:R-:W-:-:S13]  /*02d0*/  ISETP.GT.AND P1, PT, R8, 0x3, PT ;  /* 0x000000030800780c */ /* 0x000fda0003f24270 */
[----:B------:R-:W-:Y:S05]  /*02e0*/  @!P1 BRA `(.L_x_5) ;  /* 0x00000000009c9947 */ /* 0x000fea0003800000 */
[----:B------:R-:W-:-:S13]  /*02f0*/  PLOP3.LUT P0, PT, PT, PT, PT, 0x8, 0x80 ;  /* 0x000000000080781c */ /* 0x000fda0003f0e170 */
.L_x_6:
[----:B---3--:R-:W3:Y:S08]  /*0300*/  LDC.64 R8, c[0x0][0x388] ;  /* 0x0000e200ff087b82 */ /* 0x008ef00000000a00 */
[----:B------:R-:W4:Y:S08]  /*0310*/  LDC.64 R10, c[0x0][0x380] ;  /* 0x0000e000ff0a7b82 */ /* 0x000f300000000a00 */
[----:B------:R-:W5:Y:S01]  /*0320*/  LDC.64 R14, c[0x0][0x390] ;  /* 0x0000e400ff0e7b82 */ /* 0x000f620000000a00 */
[----:B---3--:R-:W-:-:S06]  /*0330*/  IMAD.WIDE R18, R0, 0x4, R8 ;  /* 0x0000000400127825 */ /* 0x008fcc00078e0208 */
[----:B------:R-:W3:Y:S01]  /*0340*/  LDG.E R19, desc[UR4][R18.64] ;  /* 0x0000000412137981 */ /* 0x000ee2000c1e1900 */
[----:B----4-:R-:W-:-:S06]  /*0350*/  IMAD.WIDE R20, R0, 0x4, R10 ;  /* 0x0000000400147825 */ /* 0x010fcc00078e020a */
[----:B------:R-:W3:Y:S01]  /*0360*/  LDG.E R20, desc[UR4][R20.64] ;  /* 0x0000000414147981 */ /* 0x000ee2000c1e1900 */
[C---:B------:R-:W-:Y:S01]  /*0370*/  IADD3 R27, PT, PT, R0.reuse, 0x1, RZ ;  /* 0x00000001001b7810 */ /* 0x040fe20007ffe0ff */
[----:B-----5:R-:W-:-:S04]  /*0380*/  IMAD.WIDE R16, R0, 0x4, R14 ;  /* 0x0000000400107825 */ /* 0x020fc800078e020e */
[----:B------:R-:W-:-:S04]  /*0390*/  IMAD.WIDE R22, R27, 0x4, R8 ;  /* 0x000000041b167825 */ /* 0x000fc800078e0208 */
[----:B------:R-:W-:-:S04]  /*03a0*/  IMAD.WIDE R24, R27, 0x4, R10 ;  /* 0x000000041b187825 */ /* 0x000fc800078e020a */
[----:B---3--:R-:W-:-:S05]  /*03b0*/  FADD R13, R20, R19 ;  /* 0x00000013140d7221 */ /* 0x008fca0000000000 */
[----:B------:R3:W-:Y:S04]  /*03c0*/  STG.E desc[UR4][R16.64], R13 ;  /* 0x0000000d10007986 */ /* 0x0007e8000c101904 */
[----:B------:R-:W4:Y:S04]  /*03d0*/  LDG.E R23, desc[UR4][R22.64] ;  /* 0x0000000416177981 */ /* 0x000f28000c1e1900 */
[----:B------:R-:W4:Y:S01]  /*03e0*/  LDG.E R24, desc[UR4][R24.64] ;  /* 0x0000000418187981 */ /* 0x000f22000c1e1900 */
[----:B------:R-:W-:Y:S01]  /*03f0*/  IADD3 R28, PT, PT, R0, 0x2, RZ ;  /* 0x00000002001c7810 */ /* 0x000fe20007ffe0ff */
[----:B------:R-:W-:-:S04]  /*0400*/  IMAD.WIDE R18, R27, 0x4, R14 ;  /* 0x000000041b127825 */ /* 0x000fc800078e020e */
[----:B------:R-:W-:-:S04]  /*0410*/  IMAD.WIDE R20, R28, 0x4, R8 ;  /* 0x000000041c147825 */ /* 0x000fc800078e0208 */
[----:B------:R-:W-:-:S04]  /*0420*/  IMAD.WIDE R26, R28, 0x4, R10 ;  /* 0x000000041c1a7825 */ /* 0x000fc800078e020a */
[----:B----4-:R-:W-:-:S05]  /*0430*/  FADD R29, R24, R23 ;  /* 0x00000017181d7221 */ /* 0x010fca0000000000 */
[----:B------:R4:W-:Y:S04]  /*0440*/  STG.E desc[UR4][R18.64], R29 ;  /* 0x0000001d12007986 */ /* 0x0009e8000c101904 */
[----:B------:R-:W5:Y:S04]  /*0450*/  LDG.E R21, desc[UR4][R20.64] ;  /* 0x0000000414157981 */ /* 0x000f68000c1e1900 */
[----:B------:R-:W5:Y:S01]  /*0460*/  LDG.E R26, desc[UR4][R26.64] ;  /* 0x000000041a1a7981 */ /* 0x000f62000c1e1900 */
[----:B------:R-:W-:Y:S01]  /*0470*/  IADD3 R23, PT, PT, R0, 0x3, RZ ;  /* 0x0000000300177810 */ /* 0x000fe20007ffe0ff */
[----:B---3--:R-:W-:-:S04]  /*0480*/  IMAD.WIDE R16, R28, 0x4, R14 ;  /* 0x000000041c107825 */ /* 0x008fc800078e020e */
[----:B------:R-:W-:-:S04]  /*0490*/  IMAD.WIDE R10, R23, 0x4, R10 ;  /* 0x00000004170a7825 */ /* 0x000fc800078e020a */
[----:B------:R-:W-:-:S04]  /*04a0*/  IMAD.WIDE R8, R23, 0x4, R8 ;  /* 0x0000000417087825 */ /* 0x000fc800078e0208 */
[----:B-----5:R-:W-:-:S05]  /*04b0*/  FADD R13, R26, R21 ;  /* 0x000000151a0d7221 */ /* 0x020fca0000000000 */
[----:B------:R3:W-:Y:S04]  /*04c0*/  STG.E desc[UR4][R16.64], R13 ;  /* 0x0000000d10007986 */ /* 0x0007e8000c101904 */
[----:B------:R-:W4:Y:S04]  /*04d0*/  LDG.E R10, desc[UR4][R10.64] ;  /* 0x000000040a0a7981 */ /* 0x000f28000c1e1900 */
[----:B------:R-:W4:Y:S01]  /*04e0*/  LDG.E R9, desc[UR4][R8.64] ;  /* 0x0000000408097981 */ /* 0x000f22000c1e1900 */
[----:B------:R-:W-:Y:S01]  /*04f0*/  IMAD.WIDE R14, R23, 0x4, R14 ;  /* 0x00000004170e7825 */ /* 0x000fe200078e020e */
[----:B------:R-:W-:-:S04]  /*0500*/  IADD3 R12, PT, PT, R12, 0x4, RZ ;  /* 0x000000040c0c7810 */ /* 0x000fc80007ffe0ff */
[----:B------:R-:W-:Y:S02]  /*0510*/  ISETP.GE.AND P1, PT, R12, -0x3, PT ;  /* 0xfffffffd0c00780c */ /* 0x000fe40003f26270 */
[----:B------:R-:W-:Y:S01]  /*0520*/  IADD3 R0, PT, PT, R0, 0x4, RZ ;  /* 0x0000000400007810 */ /* 0x000fe20007ffe0ff */
[----:B----4-:R-:W-:-:S05]  /*0530*/  FADD R19, R10, R9 ;  /* 0x000000090a137221 */ /* 0x010fca0000000000 */
[----:B------:R3:W-:Y:S05]  /*0540*/  STG.E desc[UR4][R14.64], R19 ;  /* 0x000000130e007986 */ /* 0x0007ea000c101904 */
[----:B------:R-:W-:Y:S05]  /*0550*/  @!P1 BRA `(.L_x_6) ;  /* 0xfffffffc00689947 */ /* 0x000fea000383ffff */
.L_x_5:
[----:B------:R-:W-:-:S04]  /*0560*/  IADD3 R8, PT, PT, -R12, RZ, RZ ;  /* 0x000000ff0c087210 */ /* 0x000fc80007ffe1ff */
[----:B------:R-:W-:-:S13]  /*0570*/  ISETP.GT.AND P1, PT, R8, 0x1, PT ;  /* 0x000000010800780c */ /* 0x000fda0003f24270 */
[----:B------:R-:W-:Y:S05]  /*0580*/  @!P1 BRA `(.L_x_7) ;  /* 0x0000000000549947 */ /* 0x000fea0003800000 */
[----:B------:R-:W4:Y:S08]  /*0590*/  LDC.64 R8, c[0x0][0x388] ;  /* 0x0000e200ff087b82 */ /* 0x000f300000000a00 */
[----:B---3--:R-:W3:Y:S08]  /*05a0*/  LDC.64 R14, c[0x0][0x380] ;  /* 0x0000e000ff0e7b82 */ /* 0x008ef00000000a00 */
[----:B------:R-:W5:Y:S01]  /*05b0*/  LDC.64 R10, c[0x0][0x390] ;  /* 0x0000e400ff0a7b82 */ /* 0x000f620000000a00 */
[----:B----4-:R-:W-:-:S06]  /*05c0*/  IMAD.WIDE R18, R0, 0x4, R8 ;  /* 0x0000000400127825 */ /* 0x010fcc00078e0208 */
[----:B------:R-:W4:Y:S01]  /*05d0*/  LDG.E R19, desc[UR4][R18.64] ;  /* 0x0000000412137981 */ /* 0x000f22000c1e1900 */
[----:B---3--:R-:W-:-:S06]  /*05e0*/  IMAD.WIDE R20, R0, 0x4, R14 ;  /* 0x0000000400147825 */ /* 0x008fcc00078e020e */
[----:B------:R-:W4:Y:S01]  /*05f0*/  LDG.E R20, desc[UR4][R20.64] ;  /* 0x0000000414147981 */ /* 0x000f22000c1e1900 */
[C---:B------:R-:W-:Y:S01]  /*0600*/  IADD3 R23, PT, PT, R0.reuse, 0x1, RZ ;  /* 0x0000000100177810 */ /* 0x040fe20007ffe0ff */
[----:B-----5:R-:W-:-:S04]  /*0610*/  IMAD.WIDE R16, R0, 0x4, R10 ;  /* 0x0000000400107825 */ /* 0x020fc800078e020a */
[----:B------:R-:W-:-:S04]  /*0620*/  IMAD.WIDE R14, R23, 0x4, R14 ;  /* 0x00000004170e7825 */ /* 0x000fc800078e020e */
[----:B------:R-:W-:-:S04]  /*0630*/  IMAD.WIDE R8, R23, 0x4, R8 ;  /* 0x0000000417087825 */ /* 0x000fc800078e0208 */
[----:B----4-:R-:W-:-:S05]  /*0640*/  FADD R13, R20, R19 ;  /* 0x00000013140d7221 */ /* 0x010fca0000000000 */
[----:B------:R4:W-:Y:S04]  /*0650*/  STG.E desc[UR4][R16.64], R13 ;  /* 0x0000000d10007986 */ /* 0x0009e8000c101904 */
[----:B------:R-:W3:Y:S04]  /*0660*/  LDG.E R14, desc[UR4][R14.64] ;  /* 0x000000040e0e7981 */ /* 0x000ee8000c1e1900 */
[----:B------:R-:W3:Y:S01]  /*0670*/  LDG.E R9, desc[UR4][R8.64] ;  /* 0x0000000408097981 */ /* 0x000ee2000c1e1900 */
[----:B------:R-:W-:Y:S01]  /*0680*/  IMAD.WIDE R10, R23, 0x4, R10 ;  /* 0x00000004170a7825 */ /* 0x000fe200078e020a */
[----:B------:R-:W-:-:S02]  /*0690*/  PLOP3.LUT P0, PT, PT, PT, PT, 0x8, 0x80 ;  /* 0x000000000080781c */ /* 0x000fc40003f0e170 */
[----:B------:R-:W-:Y:S02]  /*06a0*/  IADD3 R12, PT, PT, R12, 0x2, RZ ;  /* 0x000000020c0c7810 */ /* 0x000fe40007ffe0ff */
[----:B------:R-:W-:Y:S01]  /*06b0*/  IADD3 R0, PT, PT, R0, 0x2, RZ ;  /* 0x0000000200007810 */ /* 0x000fe20007ffe0ff */
[----:B---3--:R-:W-:-:S05]  /*06c0*/  FADD R19, R14, R9 ;  /* 0x000000090e137221 */ /* 0x008fca0000000000 */
[----:B------:R4:W-:Y:S03]  /*06d0*/  STG.E desc[UR4][R10.64], R19 ;  /* 0x000000130a007986 */ /* 0x0009e6000c101904 */
.L_x_7:
[----:B------:R-:W-:-:S13]  /*06e0*/  ISETP.NE.OR P0, PT, R12, RZ, P0 ;  /* 0x000000ff0c00720c */ /* 0x000fda0000705670 */
[----:B------:R-:W-:Y:S05]  /*06f0*/  @!P0 EXIT ;  /* 0x000000000000894d */ /* 0x000fea0003800000 */
.L_x_4:
[----:B--2-4-:R-:W-:-:S04]  /*0700*/  IMAD.WIDE R10, R0, 0x4, R6 ;  /* 0x00000004000a7825 */ /* 0x014fc800078e0206 */
[C---:B0--3--:R-:W-:Y:S02]  /*0710*/  IMAD.WIDE R14, R0.reuse, 0x4, R4 ;  /* 0x00000004000e7825 */ /* 0x049fe400078e0204 */
[----:B------:R-:W2:Y:S04]  /*0720*/  LDG.E R11, desc[UR4][R10.64] ;  /* 0x000000040a0b7981 */ /* 0x000ea8000c1e1900 */
[----:B------:R-:W2:Y:S01]  /*0730*/  LDG.E R14, desc[UR4][R14.64] ;  /* 0x000000040e0e7981 */ /* 0x000ea2000c1e1900 */
[----:B-1----:R-:W-:Y:S01]  /*0740*/  IMAD.WIDE R8, R0, 0x4, R2 ;  /* 0x0000000400087825 */ /* 0x002fe200078e0202 */
[----:B------:R-:W-:Y:S02]  /*0750*/  IADD3 R12, PT, PT, R12, 0x1, RZ ;  /* 0x000000010c0c7810 */ /* 0x000fe40007ffe0ff */
[----:B------:R-:W-:-:S02]  /*0760*/  IADD3 R0, PT, PT, R0, 0x1, RZ ;  /* 0x0000000100007810 */ /* 0x000fc40007ffe0ff */
[----:B------:R-:W-:Y:S01]  /*0770*/  ISETP.NE.AND P0, PT, R12, RZ, PT ;  /* 0x000000ff0c00720c */ /* 0x000fe20003f05270 */
[----:B--2---:R-:W-:-:S05]  /*0780*/  FADD R13, R14, R11 ;  /* 0x0000000b0e0d7221 */ /* 0x004fca0000000000 */
[----:B------:R0:W-:Y:S07]  /*0790*/  STG.E desc[UR4][R8.64], R13 ;  /* 0x0000000d08007986 */ /* 0x0001ee000c101904 */
[----:B------:R-:W-:Y:S05]  /*07a0*/  @P0 BRA `(.L_x_4) ;  /* 0xfffffffc00d40947 */ /* 0x000fea000383ffff */
[----:B------:R-:W-:Y:S05]  /*07b0*/  EXIT ;  /* 0x000000000000794d */ /* 0x000fea0003800000 */
.L_x_8:
        /* <DEDUP_REMOVED lines=12> */
.L_x_13:


//--------------------- .text._Z17vector_add_stridePKfS0_Pfi --------------------------
	.section	.text._Z17vector_add_stridePKfS0_Pfi,"ax",@progbits
	.align	128
        .global         _Z17vector_add_stridePKfS0_Pfi
        .type           _Z17vector_add_stridePKfS0_Pfi,@function
        .size           _Z17vector_add_stridePKfS0_Pfi,(.L_x_14 - _Z17vector_add_stridePKfS0_Pfi)
        .other          _Z17vector_add_stridePKfS0_Pfi,@"STO_CUDA_ENTRY STV_DEFAULT"
_Z17vector_add_stridePKfS0_Pfi:
.text._Z17vector_add_stridePKfS0_Pfi:
[----:B------:R-:W-:Y:S01]  /*0000*/  LDC R1, c[0x0][0x37c] ;  /* 0x0000df00ff017b82 */ /* 0x000fe20000000800 */
[----:B------:R-:W0:Y:S07]  /*0010*/  S2R R3, SR_TID.X ;  /* 0x0000000000037919 */ /* 0x000e2e0000002100 */
[----:B------:R-:W0:Y:S01]  /*0020*/  S2UR UR4, SR_CTAID.X ;  /* 0x00000000000479c3 */ /* 0x000e220000002500 */
[----:B------:R-:W1:Y:S07]  /*0030*/  LDCU UR8, c[0x0][0x398] ;  /* 0x00007300ff0877ac */ /* 0x000e6e0008000800 */
[----:B------:R-:W0:Y:S01]  /*0040*/  LDC R2, c[0x0][0x360] ;  /* 0x0000d800ff027b82 */ /* 0x000e220000000800 */
[----:B-1----:R-:W-:Y:S01]  /*0050*/  USHF.R.S32.HI UR5, URZ, 0x1f, UR8 ;  /* 0x0000001fff057899 */ /* 0x002fe20008011408 */
[----:B0-----:R-:W-:-:S05]  /*0060*/  IMAD R0, R2, UR4, R3 ;  /* 0x0000000402007c24 */ /* 0x001fca000f8e0203 */
[----:B------:R-:W-:-:S04]  /*0070*/  ISETP.GE.U32.AND P0, PT, R0, UR8, PT ;  /* 0x0000000800007c0c */ /* 0x000fc8000bf06070 */
[----:B------:R-:W-:-:S13]  /*0080*/  ISETP.GE.U32.AND.EX P0, PT, RZ, UR5, PT, P0 ;  /* 0x00000005ff007c0c */ /* 0x000fda000bf06100 */
[----:B------:R-:W-:Y:S05]  /*0090*/  @P0 EXIT ;  /* 0x000000000000094d */ /* 0x000fea0003800000 */
[----:B------:R-:W0:Y:S01]  /*00a0*/  LDCU UR4, c[0x0][0x370] ;  /* 0x00006e00ff0477ac */ /* 0x000e220008000800 */
[----:B------:R-:W-:Y:S02]  /*00b0*/  IMAD.MOV.U32 R11, RZ, RZ, R0 ;  /* 0x000000ffff0b7224 */ /* 0x000fe400078e0000 */
[----:B------:R-:W-:Y:S01]  /*00c0*/  IMAD.MOV.U32 R8, RZ, RZ, RZ ;  /* 0x000000ffff087224 */ /* 0x000fe200078e00ff */
[----:B------:R-:W1:Y:S01]  /*00d0*/  LDCU.64 UR6, c[0x0][0x358] ;  /* 0x00006b00ff0677ac */ /* 0x000e620008000a00 */
[----:B------:R-:W2:Y:S01]  /*00e0*/  LDCU.64 UR10, c[0x0][0x390] ;  /* 0x00007200ff0a77ac */ /* 0x000ea20008000a00 */
[----:B------:R-:W3:Y:S01]  /*00f0*/  LDCU.128 UR12, c[0x0][0x380] ;  /* 0x00007000ff0c77ac */ /* 0x000ee20008000c00 */
[----:B0-----:R-:W-:-:S07]  /*0100*/  IMAD R0, R2, UR4, RZ ;  /* 0x0000000402007c24 */ /* 0x001fce000f8e02ff */
.L_x_9:
[C---:B0-----:R-:W-:Y:S01]  /*0110*/  IMAD.SHL.U32 R6, R11.reuse, 0x4, RZ ;  /* 0x000000040b067824 */ /* 0x041fe200078e00ff */
[----:B------:R-:W-:-:S04]  /*0120*/  SHF.L.U64.HI R7, R11, 0x2, R8 ;  /* 0x000000020b077819 */ /* 0x000fc80000010208 */
[C---:B---3--:R-:W-:Y:S02]  /*0130*/  IADD3 R4, P1, PT, R6.reuse, UR14, RZ ;  /* 0x0000000e06047c10 */ /* 0x048fe4000ff3e0ff */
[----:B------:R-:W-:Y:S02]  /*0140*/  IADD3 R2, P0, PT, R6, UR12, RZ ;  /* 0x0000000c06027c10 */ /* 0x000fe4000ff1e0ff */
[C---:B------:R-:W-:Y:S02]  /*0150*/  IADD3.X R5, PT, PT, R7.reuse, UR15, RZ, P1, !PT ;  /* 0x0000000f07057c10 */ /* 0x040fe40008ffe4ff */
[----:B------:R-:W-:-:S04]  /*0160*/  IADD3.X R3, PT, PT, R7, UR13, RZ, P0, !PT ;  /* 0x0000000d07037c10 */ /* 0x000fc800087fe4ff */
[----:B-1----:R-:W3:Y:S04]  /*0170*/  LDG.E R5, desc[UR6][R4.64] ;  /* 0x0000000604057981 */ /* 0x002ee8000c1e1900 */
[----:B------:R-:W3:Y:S01]  /*0180*/  LDG.E R2, desc[UR6][R2.64] ;  /* 0x0000000602027981 */ /* 0x000ee2000c1e1900 */
[----:B--2---:R-:W-:-:S04]  /*0190*/  IADD3 R6, P0, PT, R6, UR10, RZ ;  /* 0x0000000a06067c10 */ /* 0x004fc8000ff1e0ff */
[----:B------:R-:W-:Y:S02]  /*01a0*/  IADD3.X R7, PT, PT, R7, UR11, RZ, P0, !PT ;  /* 0x0000000b07077c10 */ /* 0x000fe400087fe4ff */
[----:B------:R-:W-:-:S05]  /*01b0*/  IADD3 R11, P0, PT, R0, R11, RZ ;  /* 0x0000000b000b7210 */ /* 0x000fca0007f1e0ff */
[----:B------:R-:W-:Y:S01]  /*01c0*/  IMAD.X R8, RZ, RZ, R8, P0 ;  /* 0x000000ffff087224 */ /* 0x000fe200000e0608 */
[----:B------:R-:W-:-:S04]  /*01d0*/  ISETP.GE.U32.AND P0, PT, R11, UR8, PT ;  /* 0x000000080b007c0c */ /* 0x000fc8000bf06070 */
[----:B------:R-:W-:Y:S01]  /*01e0*/  ISETP.GE.U32.AND.EX P0, PT, R8, UR5, PT, P0 ;  /* 0x0000000508007c0c */ /* 0x000fe2000bf06100 */
[----:B---3--:R-:W-:-:S05]  /*01f0*/  FADD R9, R2, R5 ;  /* 0x0000000502097221 */ /* 0x008fca0000000000 */
[----:B------:R0:W-:Y:S07]  /*0200*/  STG.E desc[UR6][R6.64], R9 ;  /* 0x0000000906007986 */ /* 0x0001ee000c101906 */
[----:B------:R-:W-:Y:S05]  /*0210*/  @!P0 BRA `(.L_x_9) ;  /* 0xfffffffc00bc8947 */ /* 0x000fea000383ffff */
[----:B------:R-:W-:Y:S05]  /*0220*/  EXIT ;  /* 0x000000000000794d */ /* 0x000fea0003800000 */
.L_x_10:
        /* <DEDUP_REMOVED lines=13> */
.L_x_14:


//--------------------- .text._Z10vector_addPKfS0_Pfi --------------------------
	.section	.text._Z10vector_addPKfS0_Pfi,"ax",@progbits
	.align	128
        .global         _Z10vector_addPKfS0_Pfi
        .type           _Z10vector_addPKfS0_Pfi,@function
        .size           _Z10vector_addPKfS0_Pfi,(.L_x_15 - _Z10vector_addPKfS0_Pfi)
        .other          _Z10vector_addPKfS0_Pfi,@"STO_CUDA_ENTRY STV_DEFAULT"
_Z10vector_addPKfS0_Pfi:
.text._Z10vector_addPKfS0_Pfi:
[----:B------:R-:W-:Y:S01]  /*0000*/  LDC R1, c[0x0][0x37c] ;  /* 0x0000df00ff017b82 */ /* 0x000fe20000000800 */
[----:B------:R-:W0:Y:S01]  /*0010*/  S2R R9, SR_CTAID.X ;  /* 0x0000000000097919 */ /* 0x000e220000002500 */
[----:B------:R-:W0:Y:S01]  /*0020*/  LDCU UR4, c[0x0][0x360] ;  /* 0x00006c00ff0477ac */ /* 0x000e220008000800 */
[----:B------:R-:W0:Y:S01]  /*0030*/  S2R R0, SR_TID.X ;  /* 0x0000000000007919 */ /* 0x000e220000002100 */
[----:B------:R-:W1:Y:S01]  /*0040*/  LDCU UR5, c[0x0][0x398] ;  /* 0x00007300ff0577ac */ /* 0x000e620008000800 */
[----:B0-----:R-:W-:-:S05]  /*0050*/  IMAD R9, R9, UR4, R0 ;  /* 0x0000000409097c24 */ /* 0x001fca000f8e0200 */
[----:B-1----:R-:W-:-:S13]  /*0060*/  ISETP.GE.AND P0, PT, R9, UR5, PT ;  /* 0x0000000509007c0c */ /* 0x002fda000bf06270 */
[----:B------:R-:W-:Y:S05]  /*0070*/  @P0 EXIT ;  /* 0x000000000000094d */ /* 0x000fea0003800000 */
[----:B------:R-:W0:Y:S01]  /*0080*/  LDC.64 R2, c[0x0][0x380] ;  /* 0x0000e000ff027b82 */ /* 0x000e220000000a00 */
[----:B------:R-:W1:Y:S07]  /*0090*/  LDCU.64 UR4, c[0x0][0x358] ;  /* 0x00006b00ff0477ac */ /* 0x000e6e0008000a00 */
[----:B------:R-:W2:Y:S08]  /*00a0*/  LDC.64 R4, c[0x0][0x388] ;  /* 0x0000e200ff047b82 */ /* 0x000eb00000000a00 */
[----:B------:R-:W3:Y:S01]  /*00b0*/  LDC.64 R6, c[0x0][0x390] ;  /* 0x0000e400ff067b82 */ /* 0x000ee20000000a00 */
[----:B0-----:R-:W-:-:S06]  /*00c0*/  IMAD.WIDE R2, R9, 0x4, R2 ;  /* 0x0000000409027825 */ /* 0x001fcc00078e0202 */
[----:B-1----:R-:W4:Y:S01]  /*00d0*/  LDG.E R2, desc[UR4][R2.64] ;  /* 0x0000000402027981 */ /* 0x002f22000c1e1900 */
[----:B--2---:R-:W-:-:S06]  /*00e0*/  IMAD.WIDE R4, R9, 0x4, R4 ;  /* 0x0000000409047825 */ /* 0x004fcc00078e0204 */
[----:B------:R-:W4:Y:S01]  /*00f0*/  LDG.E R5, desc[UR4][R4.64] ;  /* 0x0000000404057981 */ /* 0x000f22000c1e1900 */
[----:B---3--:R-:W-:-:S04]  /*0100*/  IMAD.WIDE R6, R9, 0x4, R6 ;  /* 0x0000000409067825 */ /* 0x008fc800078e0206 */
[----:B----4-:R-:W-:-:S05]  /*0110*/  FADD R9, R2, R5 ;  /* 0x0000000502097221 */ /* 0x010fca0000000000 */
[----:B------:R-:W-:Y:S01]  /*0120*/  STG.E desc[UR4][R6.64], R9 ;  /* 0x0000000906007986 */ /* 0x000fe2000c101904 */
[----:B------:R-:W-:Y:S05]  /*0130*/  EXIT ;  /* 0x000000000000794d */ /* 0x000fea0003800000 */
.L_x_11:
        /* <DEDUP_REMOVED lines=12> */
.L_x_15:


//--------------------- .nv.shared.reserved.0     --------------------------
	.section	.nv.shared.reserved.0,"aw",@nobits
	.weak		__nv_reservedSMEM_offset_0_alias
	.size		__nv_reservedSMEM_offset_0_alias, 0, 64
	.other		__nv_reservedSMEM_offset_0_alias,@"STO_CUDA_RESERVED_SHARED STV_DEFAULT"
__nv_reservedSMEM_offset_0_alias:
	.zero		0
	.zero		64


//--------------------- .nv.constant0._Z22vector_add_vectorized2PKfS0_Pfi --------------------------
	.section	.nv.constant0._Z22vector_add_vectorized2PKfS0_Pfi,"a",@progbits
	.sectionflags	@""
	.align	4
.nv.constant0._Z22vector_add_vectorized2PKfS0_Pfi:
	.zero		924


//--------------------- .nv.constant0._Z21vector_add_vectorizedPKfS0_Pfi --------------------------
	.section	.nv.constant0._Z21vector_add_vectorizedPKfS0_Pfi,"a",@progbits
	.sectionflags	@""
	.align	4
.nv.constant0._Z21vector_add_vectorizedPKfS0_Pfi:
	.zero		924


//--------------------- .nv.constant0._Z17vector_add_stridePKfS0_Pfi --------------------------
	.section	.nv.constant0._Z17vector_add_stridePKfS0_Pfi,"a",@progbits
	.sectionflags	@""
	.align	4
.nv.constant0._Z17vector_add_stridePKfS0_Pfi:
	.zero		924


//--------------------- .nv.constant0._Z10vector_addPKfS0_Pfi --------------------------
	.section	.nv.constant0._Z10vector_addPKfS0_Pfi,"a",@progbits
	.sectionflags	@""
	.align	4
.nv.constant0._Z10vector_addPKfS0_Pfi:
	.zero		924


//--------------------- SYMBOLS --------------------------

	.type		.nv.reservedSmem.offset0,@object
	.size		.nv.reservedSmem.offset0,0x4
